//
// Generated by NVIDIA NVVM Compiler
//
// Compiler Build ID: CL-36424714
// Cuda compilation tools, release 13.0, V13.0.88
// Based on NVVM 20.0.0
//

.version 9.0
.target sm_100
.address_size 64

	// .globl	llr

.visible .entry llr(
	.param .u64 .ptr .align 1 llr_param_0,
	.param .u64 .ptr .align 1 llr_param_1,
	.param .u64 .ptr .align 1 llr_param_2,
	.param .u32 llr_param_3,
	.param .u32 llr_param_4
)
{
	.reg .pred 	%p<4>;
	.reg .b32 	%r<18>;
	.reg .b32 	%f<52>;
	.reg .b64 	%rd<13>;

	ld.param.u64 	%rd1, [llr_param_0];
	ld.param.u64 	%rd2, [llr_param_1];
	ld.param.u64 	%rd3, [llr_param_2];
	ld.param.u32 	%r2, [llr_param_3];
	ld.param.u32 	%r3, [llr_param_4];
	mov.u32 	%r4, %tid.x;
	mov.u32 	%r5, %ntid.x;
	mov.u32 	%r6, %ctaid.x;
	mad.lo.s32 	%r1, %r5, %r6, %r4;
	setp.ge.s32 	%p1, %r1, %r3;
	@%p1 bra 	$L__BB0_6;
	cvta.to.global.u64 	%rd4, %rd3;
	cvta.to.global.u64 	%rd5, %rd1;
	mul.wide.s32 	%rd6, %r1, 4;
	add.s64 	%rd7, %rd4, %rd6;
	ld.global.u32 	%r7, [%rd7];
	shl.b32 	%r8, %r7, 1;
	mul.wide.s32 	%rd8, %r8, 4;
	add.s64 	%rd9, %rd5, %rd8;
	ld.global.f32 	%f1, [%rd9];
	ld.global.f32 	%f2, [%rd9+4];
	add.s32 	%r9, %r2, -2;
	setp.gt.u32 	%p2, %r9, 3;
	mov.f32 	%f48, 0f00000000;
	mov.f32 	%f49, %f48;
	@%p2 bra 	$L__BB0_3;
	abs.f32 	%f12, %f1;
	mov.f32 	%f13, 0f3F21E89B;
	sub.f32 	%f14, %f13, %f12;
	max.f32 	%f15, %f14, 0fBF000000;
	min.f32 	%f16, %f15, 0f3F000000;
	mul.f32 	%f48, %f16, 0f42780000;
	abs.f32 	%f17, %f2;
	sub.f32 	%f18, %f13, %f17;
	max.f32 	%f19, %f18, 0fBF000000;
	min.f32 	%f20, %f19, 0f3F000000;
	mul.f32 	%f49, %f20, 0f42780000;
$L__BB0_3:
	and.b32  	%r10, %r2, -2;
	setp.ne.s32 	%p3, %r10, 4;
	mov.f32 	%f50, 0f00000000;
	mov.f32 	%f51, %f50;
	@%p3 bra 	$L__BB0_5;
	abs.f32 	%f22, %f1;
	mov.f32 	%f23, 0f3F1E01B3;
	sub.f32 	%f24, %f23, %f22;
	abs.f32 	%f25, %f24;
	mov.f32 	%f26, 0f3E9E01B3;
	sub.f32 	%f27, %f26, %f25;
	max.f32 	%f28, %f27, 0fBF000000;
	min.f32 	%f29, %f28, 0f3F000000;
	mul.f32 	%f50, %f29, 0f42780000;
	abs.f32 	%f30, %f2;
	sub.f32 	%f31, %f23, %f30;
	abs.f32 	%f32, %f31;
	sub.f32 	%f33, %f26, %f32;
	max.f32 	%f34, %f33, 0fBF000000;
	min.f32 	%f35, %f34, 0f3F000000;
	mul.f32 	%f51, %f35, 0f42780000;
$L__BB0_5:
	mul.lo.s32 	%r11, %r1, 6;
	max.f32 	%f36, %f1, 0fBF000000;
	min.f32 	%f37, %f36, 0f3F000000;
	mul.f32 	%f38, %f37, 0f42780000;
	cvt.rmi.f32.f32 	%f39, %f38;
	cvt.rzi.s32.f32 	%r12, %f39;
	cvt.s64.s32 	%rd10, %r11;
	cvta.to.global.u64 	%rd11, %rd2;
	add.s64 	%rd12, %rd11, %rd10;
	st.global.u8 	[%rd12], %r12;
	max.f32 	%f40, %f2, 0fBF000000;
	min.f32 	%f41, %f40, 0f3F000000;
	mul.f32 	%f42, %f41, 0f42780000;
	cvt.rmi.f32.f32 	%f43, %f42;
	cvt.rzi.s32.f32 	%r13, %f43;
	st.global.u8 	[%rd12+1], %r13;
	cvt.rmi.f32.f32 	%f44, %f48;
	cvt.rzi.s32.f32 	%r14, %f44;
	st.global.u8 	[%rd12+2], %r14;
	cvt.rmi.f32.f32 	%f45, %f49;
	cvt.rzi.s32.f32 	%r15, %f45;
	st.global.u8 	[%rd12+3], %r15;
	cvt.rmi.f32.f32 	%f46, %f50;
	cvt.rzi.s32.f32 	%r16, %f46;
	st.global.u8 	[%rd12+4], %r16;
	cvt.rmi.f32.f32 	%f47, %f51;
	cvt.rzi.s32.f32 	%r17, %f47;
	st.global.u8 	[%rd12+5], %r17;
$L__BB0_6:
	ret;

}


// ===== COMPILED SASS (sm_100) =====

	.target	sm_100

	.elftype	@"ET_EXEC"


//--------------------- .note.nv.tkinfo           --------------------------
	.section	.note.nv.tkinfo,"",@"SHT_NOTE"
	.sectionflags	@"SHF_NOTE_NV_TKINFO"
	.tkinfo
        /*0018*/ 	.word	0x00000002
        /*0030*/ 	.string	""
        /*0030*/ 	.string	"ptxas"
        /*0030*/ 	.string	"Cuda compilation tools, release 13.0, V13.0.88"
        /*0030*/ 	.string	"Build cuda_13.0.r13.0/compiler.36424714_0"
        /*0030*/ 	.string	"-arch sm_100 -m 64 "



//--------------------- .note.nv.cuinfo           --------------------------
	.section	.note.nv.cuinfo,"",@"SHT_NOTE"
	.sectionflags	@"SHF_NOTE_NV_CUINFO"
        /*0018*/ 	.short	0x0002
        /*001a*/ 	.short	0x0064
        /*001c*/ 	.short	0x0082
	.zero		2


//--------------------- .nv.info                  --------------------------
	.section	.nv.info,"",@"SHT_CUDA_INFO"
	.align	4


	//----- nvinfo : EIATTR_REGCOUNT
	.align		4
        /*0000*/ 	.byte	0x04, 0x2f
        /*0002*/ 	.short	(.L_1 - .L_0)
	.align		4
.L_0:
        /*0004*/ 	.word	index@(llr)
        /*0008*/ 	.word	0x00000010


	//----- nvinfo : EIATTR_FRAME_SIZE
	.align		4
.L_1:
        /*000c*/ 	.byte	0x04, 0x11
        /*000e*/ 	.short	(.L_3 - .L_2)
	.align		4
.L_2:
        /*0010*/ 	.word	index@(llr)
        /*0014*/ 	.word	0x00000000


	//----- nvinfo : EIATTR_MIN_STACK_SIZE
	.align		4
.L_3:
        /*0018*/ 	.byte	0x04, 0x12
        /*001a*/ 	.short	(.L_5 - .L_4)
	.align		4
.L_4:
        /*001c*/ 	.word	index@(llr)
        /*0020*/ 	.word	0x00000000
.L_5:


//--------------------- .nv.compat                --------------------------
	.section	.nv.compat,"",@"SHT_CUDA_COMPAT_INFO"
	.align	4
        /*0000*/ 	.byte	0x02, 0x09, 0x00, 0x00, 0x02, 0x02, 0x01, 0x00, 0x02, 0x05, 0x05, 0x00, 0x03, 0x07, 0x01, 0x01
        /*0010*/ 	.byte	0x02, 0x03, 0x00, 0x00, 0x02, 0x06, 0x01, 0x00, 0x04, 0x0b, 0x08, 0x00, 0x09, 0x00, 0x00, 0x00
        /*0020*/ 	.byte	0x00, 0x00, 0x00, 0x00


//--------------------- .nv.info.llr              --------------------------
	.section	.nv.info.llr,"",@"SHT_CUDA_INFO"
	.sectionflags	@""
	.align	4


	//----- nvinfo : EIATTR_CUDA_API_VERSION
	.align		4
        /*0000*/ 	.byte	0x04, 0x37
        /*0002*/ 	.short	(.L_7 - .L_6)
.L_6:
        /*0004*/ 	.word	0x00000082


	//----- nvinfo : EIATTR_KPARAM_INFO
	.align		4
.L_7:
        /*0008*/ 	.byte	0x04, 0x17
        /*000a*/ 	.short	(.L_9 - .L_8)
.L_8:
        /*000c*/ 	.word	0x00000000
        /*0010*/ 	.short	0x0004
        /*0012*/ 	.short	0x001c
        /*0014*/ 	.byte	0x00, 0xf0, 0x11, 0x00


	//----- nvinfo : EIATTR_KPARAM_INFO
	.align		4
.L_9:
        /*0018*/ 	.byte	0x04, 0x17
        /*001a*/ 	.short	(.L_11 - .L_10)
.L_10:
        /*001c*/ 	.word	0x00000000
        /*0020*/ 	.short	0x0003
        /*0022*/ 	.short	0x0018
        /*0024*/ 	.byte	0x00, 0xf0, 0x11, 0x00


	//----- nvinfo : EIATTR_KPARAM_INFO
	.align		4
.L_11:
        /*0028*/ 	.byte	0x04, 0x17
        /*002a*/ 	.short	(.L_13 - .L_12)
.L_12:
        /*002c*/ 	.word	0x00000000
        /*0030*/ 	.short	0x0002
        /*0032*/ 	.short	0x0010
        /*0034*/ 	.byte	0x00, 0xf5, 0x21, 0x00


	//----- nvinfo : EIATTR_KPARAM_INFO
	.align		4
.L_13:
        /*0038*/ 	.byte	0x04, 0x17
        /*003a*/ 	.short	(.L_15 - .L_14)
.L_14:
        /*003c*/ 	.word	0x00000000
        /*0040*/ 	.short	0x0001
        /*0042*/ 	.short	0x0008
        /*0044*/ 	.byte	0x00, 0xf5, 0x21, 0x00


	//----- nvinfo : EIATTR_KPARAM_INFO
	.align		4
.L_15:
        /*0048*/ 	.byte	0x04, 0x17
        /*004a*/ 	.short	(.L_17 - .L_16)
.L_16:
        /*004c*/ 	.word	0x00000000
        /*0050*/ 	.short	0x0000
        /*0052*/ 	.short	0x0000
        /*0054*/ 	.byte	0x00, 0xf5, 0x21, 0x00


	//----- nvinfo : EIATTR_SPARSE_MMA_MASK
	.align		4
.L_17:
        /*0058*/ 	.byte	0x03, 0x50
        /*005a*/ 	.short	0x0000


	//----- nvinfo : EIATTR_MAXREG_COUNT
	.align		4
        /*005c*/ 	.byte	0x03, 0x1b
        /*005e*/ 	.short	0x00ff


	//----- nvinfo : EIATTR_MERCURY_ISA_VERSION
	.align		4
        /*0060*/ 	.byte	0x03, 0x5f
        /*0062*/ 	.short	0x0101


	//----- nvinfo : EIATTR_VRC_CTA_INIT_COUNT
	.align		4
        /*0064*/ 	.byte	0x02, 0x4a
	.zero		1
	.zero		1


	//----- nvinfo : EIATTR_EXIT_INSTR_OFFSETS
	.align		4
        /*0068*/ 	.byte	0x04, 0x1c
        /*006a*/ 	.short	(.L_19 - .L_18)


	//   ....[0]....
.L_18:
        /*006c*/ 	.word	0x00000070


	//   ....[1]....
        /*0070*/ 	.word	0x00000420


	//----- nvinfo : EIATTR_CBANK_PARAM_SIZE
	.align		4
.L_19:
        /*0074*/ 	.byte	0x03, 0x19
        /*0076*/ 	.short	0x0020


	//----- nvinfo : EIATTR_PARAM_CBANK
	.align		4
        /*0078*/ 	.byte	0x04, 0x0a
        /*007a*/ 	.short	(.L_21 - .L_20)
	.align		4
.L_20:
        /*007c*/ 	.word	index@(.nv.constant0.llr)
        /*0080*/ 	.short	0x0380
        /*0082*/ 	.short	0x0020


	//----- nvinfo : EIATTR_SW_WAR
	.align		4
.L_21:
        /*0084*/ 	.byte	0x04, 0x36
        /*0086*/ 	.short	(.L_23 - .L_22)
.L_22:
        /*0088*/ 	.word	0x00000008
.L_23:


//--------------------- .nv.callgraph             --------------------------
	.section	.nv.callgraph,"",@"SHT_CUDA_CALLGRAPH"
	.align	4
	.sectionentsize	8
	.align		4
        /*0000*/ 	.word	0x00000000
	.align		4
        /*0004*/ 	.word	0xffffffff
	.align		4
        /*0008*/ 	.word	0x00000000
	.align		4
        /*000c*/ 	.word	0xfffffffe
	.align		4
        /*0010*/ 	.word	0x00000000
	.align		4
        /*0014*/ 	.word	0xfffffffd
	.align		4
        /*0018*/ 	.word	0x00000000
	.align		4
        /*001c*/ 	.word	0xfffffffc


//--------------------- .text.llr                 --------------------------
	.section	.text.llr,"ax",@progbits
	.align	128
        .global         llr
        .type           llr,@function
        .size           llr,(.L_x_2 - llr)
        .other          llr,@"STO_CUDA_ENTRY STV_DEFAULT"
llr:
.text.llr:
[----:B------:R-:W-:Y:S01]  /*0000*/  LDC R1, c[0x0][0x37c] ;  /* 0x0000df00ff017b82 */ /* 0x000fe20000000800 */
[----:B------:R-:W0:Y:S01]  /*0010*/  S2R R0, SR_TID.X ;  /* 0x0000000000007919 */ /* 0x000e220000002100 */
[----:B------:R-:W0:Y:S01]  /*0020*/  LDCU UR4, c[0x0][0x360] ;  /* 0x00006c00ff0477ac */ /* 0x000e220008000800 */
[----:B------:R-:W0:Y:S01]  /*0030*/  S2R R3, SR_CTAID.X ;  /* 0x0000000000037919 */ /* 0x000e220000002500 */
[----:B------:R-:W1:Y:S01]  /*0040*/  LDCU UR5, c[0x0][0x39c] ;  /* 0x00007380ff0577ac */ /* 0x000e620008000800 */
[----:B0-----:R-:W-:-:S05]  /*0050*/  IMAD R0, R3, UR4, R0 ;  /* 0x0000000403007c24 */ /* 0x001fca000f8e0200 */
[----:B-1----:R-:W-:-:S13]  /*0060*/  ISETP.GE.AND P0, PT, R0, UR5, PT ;  /* 0x0000000500007c0c */ /* 0x002fda000bf06270 */
[----:B------:R-:W-:Y:S05]  /*0070*/  @P0 EXIT ;  /* 0x000000000000094d */ /* 0x000fea0003800000 */
[----:B------:R-:W0:Y:S01]  /*0080*/  LDC.64 R2, c[0x0][0x390] ;  /* 0x0000e400ff027b82 */ /* 0x000e220000000a00 */
[----:B------:R-:W1:Y:S07]  /*0090*/  LDCU.64 UR4, c[0x0][0x358] ;  /* 0x00006b00ff0477ac */ /* 0x000e6e0008000a00 */
[----:B------:R-:W2:Y:S08]  /*00a0*/  LDC.64 R4, c[0x0][0x380] ;  /* 0x0000e000ff047b82 */ /* 0x000eb00000000a00 */
[----:B------:R-:W3:Y:S01]  /*00b0*/  LDC R10, c[0x0][0x398] ;  /* 0x0000e600ff0a7b82 */ /* 0x000ee20000000800 */
[----:B0-----:R-:W-:-:S06]  /*00c0*/  IMAD.WIDE R2, R0, 0x4, R2 ;  /* 0x0000000400027825 */ /* 0x001fcc00078e0202 */
[----:B-1----:R-:W4:Y:S02]  /*00d0*/  LDG.E R2, desc[UR4][R2.64] ;  /* 0x0000000402027981 */ /* 0x002f24000c1e1900 */
[----:B----4-:R-:W-:-:S04]  /*00e0*/  IMAD.SHL.U32 R7, R2, 0x2, RZ ;  /* 0x0000000202077824 */ /* 0x010fc800078e00ff */
[----:B--2---:R-:W-:-:S05]  /*00f0*/  IMAD.WIDE R4, R7, 0x4, R4 ;  /* 0x0000000407047825 */ /* 0x004fca00078e0204 */
[----:B------:R-:W2:Y:S04]  /*0100*/  LDG.E R6, desc[UR4][R4.64] ;  /* 0x0000000404067981 */ /* 0x000ea8000c1e1900 */
[----:B------:R0:W4:Y:S01]  /*0110*/  LDG.E R7, desc[UR4][R4.64+0x4] ;  /* 0x0000040404077981 */ /* 0x000122000c1e1900 */
[----:B---3--:R-:W-:-:S05]  /*0120*/  VIADD R8, R10, 0xfffffffe ;  /* 0xfffffffe0a087836 */ /* 0x008fca0000000000 */
[----:B------:R-:W-:Y:S02]  /*0130*/  ISETP.GT.U32.AND P0, PT, R8, 0x3, PT ;  /* 0x000000030800780c */ /* 0x000fe40003f04070 */
[----:B0-----:R-:W-:Y:S01]  /*0140*/  LOP3.LUT R5, R10, 0xfffffffe, RZ, 0xc0, !PT ;  /* 0xfffffffe0a057812 */ /* 0x001fe200078ec0ff */
[----:B------:R-:W-:-:S03]  /*0150*/  HFMA2 R10, -RZ, RZ, 0, 0 ;  /* 0x00000000ff0a7431 */ /* 0x000fc600000001ff */
[----:B------:R-:W-:Y:S02]  /*0160*/  ISETP.NE.AND P1, PT, R5, 0x4, PT ;  /* 0x000000040500780c */ /* 0x000fe40003f25270 */
[----:B--2---:R-:W-:-:S05]  /*0170*/  FMNMX R9, R6, -0.5, !PT ;  /* 0xbf00000006097809 */ /* 0x004fca0007800000 */
[----:B------:R-:W-:Y:S01]  /*0180*/  @!P0 FADD R4, -|R6|, 0.63245552778244018555 ;  /* 0x3f21e89b06048421 */ /* 0x000fe20000000300 */
[C---:B----4-:R-:W-:Y:S01]  /*0190*/  FMNMX R8, R7.reuse, -0.5, !PT ;  /* 0xbf00000007087809 */ /* 0x050fe20007800000 */
[----:B------:R-:W-:Y:S01]  /*01a0*/  @!P0 FADD R5, -|R7|, 0.63245552778244018555 ;  /* 0x3f21e89b07058421 */ /* 0x000fe20000000300 */
[----:B------:R-:W-:Y:S02]  /*01b0*/  FMNMX R9, R9, 0.5, PT ;  /* 0x3f00000009097809 */ /* 0x000fe40003800000 */
[----:B------:R-:W-:Y:S02]  /*01c0*/  FMNMX R8, R8, 0.5, PT ;  /* 0x3f00000008087809 */ /* 0x000fe40003800000 */
[----:B------:R-:W-:Y:S01]  /*01d0*/  @!P0 FMNMX R4, R4, -0.5, !PT ;  /* 0xbf00000004048809 */ /* 0x000fe20007800000 */
[----:B------:R-:W-:Y:S02]  /*01e0*/  FMUL R2, R9, 62 ;  /* 0x4278000009027820 */ /* 0x000fe40000400000 */
[----:B------:R-:W-:Y:S01]  /*01f0*/  FMUL R3, R8, 62 ;  /* 0x4278000008037820 */ /* 0x000fe20000400000 */
[----:B------:R-:W-:-:S02]  /*0200*/  CS2R R8, SRZ ;  /* 0x0000000000087805 */ /* 0x000fc4000001ff00 */
[----:B------:R-:W-:Y:S01]  /*0210*/  @!P0 FMNMX R4, R4, 0.5, PT ;  /* 0x3f00000004048809 */ /* 0x000fe20003800000 */
[----:B------:R-:W0:Y:S08]  /*0220*/  F2I.FLOOR.NTZ R2, R2 ;  /* 0x0000000200027305 */ /* 0x000e300000207100 */
[----:B------:R-:W1:Y:S01]  /*0230*/  F2I.FLOOR.NTZ R3, R3 ;  /* 0x0000000300037305 */ /* 0x000e620000207100 */
[----:B------:R-:W-:Y:S05]  /*0240*/  @P1 BRA `(.L_x_0) ;  /* 0x0000000000281947 */ /* 0x000fea0003800000 */
[----:B------:R-:W-:Y:S01]  /*0250*/  FADD R6, -|R6|, 0.61721342802047729492 ;  /* 0x3f1e01b306067421 */ /* 0x000fe20000000300 */
[----:B------:R-:W-:-:S03]  /*0260*/  FADD R7, -|R7|, 0.61721342802047729492 ;  /* 0x3f1e01b307077421 */ /* 0x000fc60000000300 */
[----:B------:R-:W-:Y:S01]  /*0270*/  FADD R6, -|R6|, 0.30860671401023864746 ;  /* 0x3e9e01b306067421 */ /* 0x000fe20000000300 */
[----:B------:R-:W-:-:S04]  /*0280*/  FADD R7, -|R7|, 0.30860671401023864746 ;  /* 0x3e9e01b307077421 */ /* 0x000fc80000000300 */
[----:B------:R-:W-:Y:S02]  /*0290*/  FMNMX R6, R6, -0.5, !PT ;  /* 0xbf00000006067809 */ /* 0x000fe40007800000 */
[----:B------:R-:W-:Y:S02]  /*02a0*/  FMNMX R7, R7, -0.5, !PT ;  /* 0xbf00000007077809 */ /* 0x000fe40007800000 */
[----:B------:R-:W-:Y:S02]  /*02b0*/  FMNMX R6, R6, 0.5, PT ;  /* 0x3f00000006067809 */ /* 0x000fe40003800000 */
[----:B------:R-:W-:-:S03]  /*02c0*/  FMNMX R7, R7, 0.5, PT ;  /* 0x3f00000007077809 */ /* 0x000fc60003800000 */
[----:B------:R-:W-:Y:S02]  /*02d0*/  FMUL R9, R6, 62 ;  /* 0x4278000006097820 */ /* 0x000fe40000400000 */
[----:B------:R-:W-:-:S07]  /*02e0*/  FMUL R10, R7, 62 ;  /* 0x42780000070a7820 */ /* 0x000fce0000400000 */
.L_x_0:
[----:B------:R-:W-:Y:S01]  /*02f0*/  @!P0 FMNMX R5, R5, -0.5, !PT ;  /* 0xbf00000005058809 */ /* 0x000fe20007800000 */
[----:B------:R-:W2:Y:S01]  /*0300*/  LDCU.64 UR6, c[0x0][0x388] ;  /* 0x00007100ff0677ac */ /* 0x000ea20008000a00 */
[----:B------:R-:W-:Y:S02]  /*0310*/  IMAD.MOV.U32 R6, RZ, RZ, RZ ;  /* 0x000000ffff067224 */ /* 0x000fe400078e00ff */
[----:B------:R-:W-:Y:S01]  /*0320*/  @!P0 FMUL R8, R4, 62 ;  /* 0x4278000004088820 */ /* 0x000fe20000400000 */
[----:B------:R-:W-:Y:S01]  /*0330*/  @!P0 FMNMX R5, R5, 0.5, PT ;  /* 0x3f00000005058809 */ /* 0x000fe20003800000 */
[----:B------:R-:W-:Y:S01]  /*0340*/  F2I.FLOOR.NTZ R9, R9 ;  /* 0x0000000900097305 */ /* 0x000fe20000207100 */
[----:B------:R-:W-:-:S03]  /*0350*/  IMAD R0, R0, 0x6, RZ ;  /* 0x0000000600007824 */ /* 0x000fc600078e02ff */
[----:B------:R-:W-:-:S04]  /*0360*/  @!P0 FMUL R6, R5, 62 ;  /* 0x4278000005068820 */ /* 0x000fc80000400000 */
[----:B------:R-:W3:Y:S01]  /*0370*/  F2I.FLOOR.NTZ R7, R8 ;  /* 0x0000000800077305 */ /* 0x000ee20000207100 */
[----:B--2---:R-:W-:-:S07]  /*0380*/  IADD3 R4, P0, PT, R0, UR6, RZ ;  /* 0x0000000600047c10 */ /* 0x004fce000ff1e0ff */
[----:B------:R-:W2:Y:S01]  /*0390*/  F2I.FLOOR.NTZ R11, R6 ;  /* 0x00000006000b7305 */ /* 0x000ea20000207100 */
[----:B------:R-:W-:-:S05]  /*03a0*/  LEA.HI.X.SX32 R5, R0, UR7, 0x1, P0 ;  /* 0x0000000700057c11 */ /* 0x000fca00080f0eff */
[----:B0-----:R-:W-:Y:S02]  /*03b0*/  STG.E.U8 desc[UR4][R4.64], R2 ;  /* 0x0000000204007986 */ /* 0x001fe4000c101104 */
[----:B------:R-:W0:Y:S02]  /*03c0*/  F2I.FLOOR.NTZ R13, R10 ;  /* 0x0000000a000d7305 */ /* 0x000e240000207100 */
[----:B-1----:R-:W-:Y:S04]  /*03d0*/  STG.E.U8 desc[UR4][R4.64+0x1], R3 ;  /* 0x0000010304007986 */ /* 0x002fe8000c101104 */
[----:B---3--:R-:W-:Y:S04]  /*03e0*/  STG.E.U8 desc[UR4][R4.64+0x2], R7 ;  /* 0x0000020704007986 */ /* 0x008fe8000c101104 */
[----:B--2---:R-:W-:Y:S04]  /*03f0*/  STG.E.U8 desc[UR4][R4.64+0x3], R11 ;  /* 0x0000030b04007986 */ /* 0x004fe8000c101104 */
[----:B------:R-:W-:Y:S04]  /*0400*/  STG.E.U8 desc[UR4][R4.64+0x4], R9 ;  /* 0x0000040904007986 */ /* 0x000fe8000c101104 */
[----:B0-----:R-:W-:Y:S01]  /*0410*/  STG.E.U8 desc[UR4][R4.64+0x5], R13 ;  /* 0x0000050d04007986 */ /* 0x001fe2000c101104 */
[----:B------:R-:W-:Y:S05]  /*0420*/  EXIT ;  /* 0x000000000000794d */ /* 0x000fea0003800000 */
.L_x_1:
[----:B------:R-:W-:-:S00]  /*0430*/  BRA `(.L_x_1) ;  /* 0xfffffffc00fc7947 */ /* 0x000fc0000383ffff */
[----:B------:R-:W-:-:S00]  /*0440*/  NOP ;  /* 0x0000000000007918 */ /* 0x000fc00000000000 */
        /* <DEDUP_REMOVED lines=11> */
.L_x_2:


//--------------------- .nv.shared.reserved.0     --------------------------
	.section	.nv.shared.reserved.0,"aw",@nobits
	.weak		__nv_reservedSMEM_offset_0_alias
	.size		__nv_reservedSMEM_offset_0_alias, 0, 64
	.other		__nv_reservedSMEM_offset_0_alias,@"STO_CUDA_RESERVED_SHARED STV_DEFAULT"
__nv_reservedSMEM_offset_0_alias:
	.zero		0
	.zero		64


//--------------------- .nv.constant0.llr         --------------------------
	.section	.nv.constant0.llr,"a",@progbits
	.sectionflags	@""
	.align	4
.nv.constant0.llr:
	.zero		928


//--------------------- SYMBOLS --------------------------

	.type		.nv.reservedSmem.offset0,@object
	.size		.nv.reservedSmem.offset0,0x4
